	.headerflags	@"EF_CUDA_TEXMODE_UNIFIED EF_CUDA_64BIT_ADDRESS EF_CUDA_ACCELERATORS EF_CUDA_SM90 EF_CUDA_VIRTUAL_SM(EF_CUDA_SM90)"
	.elftype	@"ET_EXEC"


//--------------------- .nv.info                  --------------------------
	.section	.nv.info,"",@"SHT_CUDA_INFO"
	.align	4


	//----- nvinfo : EIATTR_REGCOUNT
	.align		4
        /*0000*/ 	.byte	0x04, 0x2f
        /*0002*/ 	.short	(.L_2 - .L_1)
	.align		4
.L_1:
        /*0004*/ 	.word	index@(triton_poi_fused_add_clamp_log_mul_rsub_sub_3)
        /*0008*/ 	.word	0x00000020


	//----- nvinfo : EIATTR_MIN_STACK_SIZE
	.align		4
.L_2:
        /*000c*/ 	.byte	0x04, 0x12
        /*000e*/ 	.short	(.L_4 - .L_3)
	.align		4
.L_3:
        /*0010*/ 	.word	index@(triton_poi_fused_add_clamp_log_mul_rsub_sub_3)
        /*0014*/ 	.word	0x00000000


	//----- nvinfo : EIATTR_FRAME_SIZE
	.align		4
.L_4:
        /*0018*/ 	.byte	0x04, 0x11
        /*001a*/ 	.short	(.L_6 - .L_5)
	.align		4
.L_5:
        /*001c*/ 	.word	index@(triton_poi_fused_add_clamp_log_mul_rsub_sub_3)
        /*0020*/ 	.word	0x00000000


	//----- nvinfo : EIATTR_MIN_STACK_SIZE
	.align		4
.L_6:
        /*0024*/ 	.byte	0x04, 0x12
        /*0026*/ 	.short	(.L_8 - .L_7)
	.align		4
.L_7:
        /*0028*/ 	.word	index@(triton_poi_fused_add_clamp_log_mul_rsub_sub_3)
        /*002c*/ 	.word	0x00000000
.L_8:


//--------------------- .nv.info.triton_poi_fused_add_clamp_log_mul_rsub_sub_3 --------------------------
	.section	.nv.info.triton_poi_fused_add_clamp_log_mul_rsub_sub_3,"",@"SHT_CUDA_INFO"
	.sectionflags	@""
	.align	4


	//----- nvinfo : EIATTR_CUDA_API_VERSION
	.align		4
        /*0000*/ 	.byte	0x04, 0x37
        /*0002*/ 	.short	(.L_10 - .L_9)
.L_9:
        /*0004*/ 	.word	0x0000007c


	//----- nvinfo : EIATTR_KPARAM_INFO
	.align		4
.L_10:
        /*0008*/ 	.byte	0x04, 0x17
        /*000a*/ 	.short	(.L_12 - .L_11)
.L_11:
        /*000c*/ 	.word	0x00000000
        /*0010*/ 	.short	0x0004
        /*0012*/ 	.short	0x0020
        /*0014*/ 	.byte	0x00, 0xf0, 0x11, 0x00


	//----- nvinfo : EIATTR_KPARAM_INFO
	.align		4
.L_12:
        /*0018*/ 	.byte	0x04, 0x17
        /*001a*/ 	.short	(.L_14 - .L_13)
.L_13:
        /*001c*/ 	.word	0x00000000
        /*0020*/ 	.short	0x0003
        /*0022*/ 	.short	0x0018
        /*0024*/ 	.byte	0x00, 0xf4, 0x21, 0x00


	//----- nvinfo : EIATTR_KPARAM_INFO
	.align		4
.L_14:
        /*0028*/ 	.byte	0x04, 0x17
        /*002a*/ 	.short	(.L_16 - .L_15)
.L_15:
        /*002c*/ 	.word	0x00000000
        /*0030*/ 	.short	0x0002
        /*0032*/ 	.short	0x0010
        /*0034*/ 	.byte	0x00, 0xf4, 0x21, 0x00


	//----- nvinfo : EIATTR_KPARAM_INFO
	.align		4
.L_16:
        /*0038*/ 	.byte	0x04, 0x17
        /*003a*/ 	.short	(.L_18 - .L_17)
.L_17:
        /*003c*/ 	.word	0x00000000
        /*0040*/ 	.short	0x0001
        /*0042*/ 	.short	0x0008
        /*0044*/ 	.byte	0x00, 0xf4, 0x21, 0x00


	//----- nvinfo : EIATTR_KPARAM_INFO
	.align		4
.L_18:
        /*0048*/ 	.byte	0x04, 0x17
        /*004a*/ 	.short	(.L_20 - .L_19)
.L_19:
        /*004c*/ 	.word	0x00000000
        /*0050*/ 	.short	0x0000
        /*0052*/ 	.short	0x0000
        /*0054*/ 	.byte	0x00, 0xf4, 0x21, 0x00


	//----- nvinfo : EIATTR_SPARSE_MMA_MASK
	.align		4
.L_20:
        /*0058*/ 	.byte	0x03, 0x50
        /*005a*/ 	.short	0x0000


	//----- nvinfo : EIATTR_MAXREG_COUNT
	.align		4
        /*005c*/ 	.byte	0x03, 0x1b
        /*005e*/ 	.short	0x00ff


	//----- nvinfo : EIATTR_EXIT_INSTR_OFFSETS
	.align		4
        /*0060*/ 	.byte	0x04, 0x1c
        /*0062*/ 	.short	(.L_22 - .L_21)


	//   ....[0]....
.L_21:
        /*0064*/ 	.word	0x00001690


	//----- nvinfo : EIATTR_REQNTID
	.align		4
.L_22:
        /*0068*/ 	.byte	0x04, 0x10
        /*006a*/ 	.short	(.L_24 - .L_23)
.L_23:
        /*006c*/ 	.word	0x00000080
        /*0070*/ 	.word	0x00000001
        /*0074*/ 	.word	0x00000001


	//----- nvinfo : EIATTR_CRS_STACK_SIZE
	.align		4
.L_24:
        /*0078*/ 	.byte	0x04, 0x1e
        /*007a*/ 	.short	(.L_26 - .L_25)
.L_25:
        /*007c*/ 	.word	0x00000000


	//----- nvinfo : EIATTR_CBANK_PARAM_SIZE
	.align		4
.L_26:
        /*0080*/ 	.byte	0x03, 0x19
        /*0082*/ 	.short	0x0024


	//----- nvinfo : EIATTR_PARAM_CBANK
	.align		4
        /*0084*/ 	.byte	0x04, 0x0a
        /*0086*/ 	.short	(.L_28 - .L_27)
	.align		4
.L_27:
        /*0088*/ 	.word	index@(.nv.constant0.triton_poi_fused_add_clamp_log_mul_rsub_sub_3)
        /*008c*/ 	.short	0x0210
        /*008e*/ 	.short	0x0024


	//----- nvinfo : EIATTR_SW_WAR
	.align		4
.L_28:
        /*0090*/ 	.byte	0x04, 0x36
        /*0092*/ 	.short	(.L_30 - .L_29)
.L_29:
        /*0094*/ 	.word	0x00000008
.L_30:


//--------------------- .nv.callgraph             --------------------------
	.section	.nv.callgraph,"",@"SHT_CUDA_CALLGRAPH"
	.align	4
	.sectionentsize	8
	.align		4
        /*0000*/ 	.word	0x00000000
	.align		4
        /*0004*/ 	.word	0xffffffff
	.align		4
        /*0008*/ 	.word	0x00000000
	.align		4
        /*000c*/ 	.word	0xfffffffe
	.align		4
        /*0010*/ 	.word	0x00000000
	.align		4
        /*0014*/ 	.word	0xfffffffd
	.align		4
        /*0018*/ 	.word	0x00000000
	.align		4
        /*001c*/ 	.word	0xfffffffc


//--------------------- .nv.constant4             --------------------------
	.section	.nv.constant4,"a",@progbits
	.align	8
	.align		8
.nv.constant4:
        /*0000*/ 	.dword	_$_str


//--------------------- .text.triton_poi_fused_add_clamp_log_mul_rsub_sub_3 --------------------------
	.section	.text.triton_poi_fused_add_clamp_log_mul_rsub_sub_3,"ax",@progbits
	.align	128
        .global         triton_poi_fused_add_clamp_log_mul_rsub_sub_3
        .type           triton_poi_fused_add_clamp_log_mul_rsub_sub_3,@function
        .size           triton_poi_fused_add_clamp_log_mul_rsub_sub_3,(.L_x_9 - triton_poi_fused_add_clamp_log_mul_rsub_sub_3)
        .other          triton_poi_fused_add_clamp_log_mul_rsub_sub_3,@"STO_CUDA_ENTRY STV_DEFAULT"
triton_poi_fused_add_clamp_log_mul_rsub_sub_3:
.text.triton_poi_fused_add_clamp_log_mul_rsub_sub_3:
[----:B------:R-:W0:Y:S02]  /*0000*/  LDC R1, c[0x0][0x28] ;  /* 0x00000a00ff017b82 */ /* 0x000e240000000800 */
[----:B------:R-:W1:Y:S01]  /*0010*/  S2R R12, SR_TID.X ;  /* 0x00000000000c7919 */ /* 0x000e620000002100 */
[----:B------:R-:W2:Y:S01]  /*0020*/  LDC.64 R2, c[0x0][0x220] ;  /* 0x00008800ff027b82 */ /* 0x000ea20000000a00 */
[----:B------:R-:W-:Y:S01]  /*0030*/  ULDC.64 UR4, c[0x0][0x208] ;  /* 0x0000820000047ab9 */ /* 0x000fe20000000a00 */
[----:B------:R-:W3:Y:S06]  /*0040*/  S2R R9, SR_CTAID.X ;  /* 0x0000000000097919 */ /* 0x000eec0000002500 */
[----:B------:R-:W4:Y:S01]  /*0050*/  LDC.64 R4, c[0x0][0x218] ;  /* 0x00008600ff047b82 */ /* 0x000f220000000a00 */
[----:B-1----:R-:W-:Y:S01]  /*0060*/  LOP3.LUT R12, R12, 0x7f, RZ, 0xc0, !PT ;  /* 0x0000007f0c0c7812 */ /* 0x002fe200078ec0ff */
[----:B----4-:R1:W4:Y:S03]  /*0070*/  LDG.E R11, desc[UR4][R4.64] ;  /* 0x00000004040b7981 */ /* 0x010326000c1e1900 */
[----:B---3--:R-:W-:-:S04]  /*0080*/  LEA R12, R9, R12, 0x7 ;  /* 0x0000000c090c7211 */ /* 0x008fc800078e38ff */
[----:B------:R-:W-:-:S04]  /*0090*/  SHF.R.S32.HI R7, RZ, 0x1f, R12 ;  /* 0x0000001fff077819 */ /* 0x000fc8000001140c */
[----:B------:R-:W-:-:S04]  /*00a0*/  LEA.HI R0, R7, R12, RZ, 0x4 ;  /* 0x0000000c07007211 */ /* 0x000fc800078f20ff */
[--C-:B------:R-:W-:Y:S02]  /*00b0*/  SHF.R.S32.HI R6, RZ, 0x4, R0.reuse ;  /* 0x00000004ff067819 */ /* 0x100fe40000011400 */
[----:B------:R-:W-:-:S04]  /*00c0*/  SHF.R.S32.HI R7, RZ, 0x1f, R0 ;  /* 0x0000001fff077819 */ /* 0x000fc80000011400 */
[----:B------:R-:W-:-:S04]  /*00d0*/  LEA.HI R7, R7, R6, RZ, 0x8 ;  /* 0x0000000607077211 */ /* 0x000fc800078f40ff */
[----:B------:R-:W-:-:S04]  /*00e0*/  LOP3.LUT R7, R7, 0xffffff00, RZ, 0xc0, !PT ;  /* 0xffffff0007077812 */ /* 0x000fc800078ec0ff */
[----:B------:R-:W-:Y:S02]  /*00f0*/  IADD3 R7, R6, -R7, RZ ;  /* 0x8000000706077210 */ /* 0x000fe40007ffe0ff */
[----:B------:R-:W-:-:S03]  /*0100*/  SHF.R.S32.HI R9, RZ, 0x18, R9 ;  /* 0x00000018ff097819 */ /* 0x000fc60000011409 */
[----:B--2---:R-:W-:Y:S02]  /*0110*/  IMAD.WIDE R2, R7, 0x8, R2 ;  /* 0x0000000807027825 */ /* 0x004fe400078e0202 */
[----:B------:R-:W1:Y:S01]  /*0120*/  LDC.64 R6, c[0x0][0x228] ;  /* 0x00008a00ff067b82 */ /* 0x000e620000000a00 */
[----:B------:R-:W-:-:S03]  /*0130*/  SGXT R9, R9, 0x1 ;  /* 0x000000010909781a */ /* 0x000fc60000000200 */
[----:B------:R-:W2:Y:S01]  /*0140*/  LDG.E.EL.64 R2, desc[UR4][R2.64] ;  /* 0x0000000402027981 */ /* 0x000ea2000c2e1b00 */
[----:B------:R-:W-:Y:S02]  /*0150*/  LEA.HI R8, R9, R12, RZ, 0xc ;  /* 0x0000000c09087211 */ /* 0x000fe400078f60ff */
[----:B------:R-:W-:Y:S02]  /*0160*/  LOP3.LUT R9, R0, 0xfffffff0, RZ, 0xc0, !PT ;  /* 0xfffffff000097812 */ /* 0x000fe400078ec0ff */
[----:B------:R-:W-:Y:S02]  /*0170*/  SHF.R.S32.HI R8, RZ, 0xc, R8 ;  /* 0x0000000cff087819 */ /* 0x000fe40000011408 */
[----:B------:R-:W-:-:S04]  /*0180*/  IADD3 R9, R12, -R9, RZ ;  /* 0x800000090c097210 */ /* 0x000fc80007ffe0ff */
[----:B------:R-:W-:-:S05]  /*0190*/  LEA R9, R8, R9, 0x6 ;  /* 0x0000000908097211 */ /* 0x000fca00078e30ff */
[----:B-1----:R-:W-:-:S05]  /*01a0*/  IMAD.WIDE R4, R9, 0x4, R6 ;  /* 0x0000000409047825 */ /* 0x002fca00078e0206 */
[----:B------:R-:W3:Y:S01]  /*01b0*/  LDG.E.EL R24, desc[UR4][R4.64] ;  /* 0x0000000404187981 */ /* 0x000ee2000c2e1900 */
[----:B------:R-:W-:-:S03]  /*01c0*/  HFMA2.MMA R18, -RZ, RZ, 1.5048828125, 33.21875 ;  /* 0x3e055027ff127435 */ /* 0x000fc600000001ff */
[----:B------:R-:W3:Y:S01]  /*01d0*/  LDG.E.EL R21, desc[UR4][R4.64+0x40] ;  /* 0x0000400404157981 */ /* 0x000ee2000c2e1900 */
[----:B----4-:R-:W-:-:S04]  /*01e0*/  FADD R11, R11, 1.0000000116860974231e-07 ;  /* 0x33d6bf950b0b7421 */ /* 0x010fc80000000000 */
[C---:B------:R-:W-:Y:S01]  /*01f0*/  FMUL R0, R11.reuse, 8388608 ;  /* 0x4b0000000b007820 */ /* 0x040fe20000400000 */
[----:B------:R-:W-:-:S04]  /*0200*/  FSETP.GEU.AND P2, PT, R11, 1.175494350822287508e-38, PT ;  /* 0x008000000b00780b */ /* 0x000fc80003f4e000 */
[----:B------:R-:W-:-:S04]  /*0210*/  FSEL R9, R0, R11, !P2 ;  /* 0x0000000b00097208 */ /* 0x000fc80005000000 */
[----:B------:R-:W-:-:S04]  /*0220*/  IADD3 R14, R9, -0x3f2aaaab, RZ ;  /* 0xc0d55555090e7810 */ /* 0x000fc80007ffe0ff */
[----:B------:R-:W-:-:S04]  /*0230*/  LOP3.LUT R14, R14, 0xff800000, RZ, 0xc0, !PT ;  /* 0xff8000000e0e7812 */ /* 0x000fc800078ec0ff */
[----:B------:R-:W-:-:S05]  /*0240*/  IADD3 R13, R9, -R14, RZ ;  /* 0x8000000e090d7210 */ /* 0x000fca0007ffe0ff */
[----:B------:R-:W-:-:S04]  /*0250*/  FADD R13, R13, -1 ;  /* 0xbf8000000d0d7421 */ /* 0x000fc80000000000 */
[----:B------:R-:W-:-:S04]  /*0260*/  FFMA.FTZ R16, R13, -R18, 0.14084610342979431152 ;  /* 0x3e1039f60d107423 */ /* 0x000fc80000010812 */
[----:B------:R-:W-:-:S04]  /*0270*/  FFMA.FTZ R16, R13, R16, -0.12148627638816833496 ;  /* 0xbdf8cdcc0d107423 */ /* 0x000fc80000010010 */
[----:B------:R-:W-:Y:S01]  /*0280*/  FFMA.FTZ R16, R13, R16, 0.13980610668659210205 ;  /* 0x3e0f29550d107423 */ /* 0x000fe20000010010 */
[----:B--2---:R-:W1:Y:S01]  /*0290*/  I2F.S64 R10, R2 ;  /* 0x00000002000a7312 */ /* 0x004e620000301400 */
[----:B---3--:R-:W-:-:S05]  /*02a0*/  FMUL R22, R24, 1.4426950216293334961 ;  /* 0x3fb8aa3b18167820 */ /* 0x008fca0000400000 */
[----:B------:R-:W-:Y:S01]  /*02b0*/  FSETP.GEU.AND P3, PT, R22, -126, PT ;  /* 0xc2fc00001600780b */ /* 0x000fe20003f6e000 */
[----:B------:R-:W-:-:S12]  /*02c0*/  FFMA.FTZ R16, R13, R16, -0.16684235632419586182 ;  /* 0xbe2ad8b90d107423 */ /* 0x000fd80000010010 */
[----:B------:R-:W-:Y:S01]  /*02d0*/  @!P3 FMUL R22, R22, 0.5 ;  /* 0x3f0000001616b820 */ /* 0x000fe20000400000 */
[----:B------:R-:W-:-:S05]  /*02e0*/  FFMA.FTZ R16, R13, R16, 0.20012299716472625732 ;  /* 0x3e4ced0b0d107423 */ /* 0x000fca0000010010 */
[----:B------:R-:W2:Y:S01]  /*02f0*/  MUFU.EX2 R22, R22 ;  /* 0x0000001600167308 */ /* 0x000ea20000000800 */
[----:B------:R-:W-:Y:S01]  /*0300*/  FFMA.FTZ R16, R13, R16, -0.24999669194221496582 ;  /* 0xbe7fff220d107423 */ /* 0x000fe20000010010 */
[----:B-1----:R-:W-:-:S03]  /*0310*/  FADD R8, R10, 1.0000000116860974231e-07 ;  /* 0x33d6bf950a087421 */ /* 0x002fc60000000000 */
[----:B------:R-:W-:Y:S01]  /*0320*/  FFMA.FTZ R16, R13, R16, 0.33333182334899902344 ;  /* 0x3eaaaa780d107423 */ /* 0x000fe20000010010 */
[----:B------:R-:W-:-:S03]  /*0330*/  I2FP.F32.S32 R17, R14 ;  /* 0x0000000e00117245 */ /* 0x000fc60000201400 */
[C---:B------:R-:W-:Y:S01]  /*0340*/  FFMA.FTZ R16, R13.reuse, R16, -0.5 ;  /* 0xbf0000000d107423 */ /* 0x040fe20000010010 */
[----:B------:R-:W-:Y:S01]  /*0350*/  FMUL R15, R8, 8388608 ;  /* 0x4b000000080f7820 */ /* 0x000fe20000400000 */
[----:B--2---:R-:W-:Y:S01]  /*0360*/  @!P3 FMUL R22, R22, R22 ;  /* 0x000000161616b220 */ /* 0x004fe20000400000 */
[----:B------:R-:W-:Y:S01]  /*0370*/  FSETP.GEU.AND P0, PT, R8, 1.175494350822287508e-38, PT ;  /* 0x008000000800780b */ /* 0x000fe20003f0e000 */
[----:B------:R-:W-:Y:S02]  /*0380*/  FMUL R16, R13, R16 ;  /* 0x000000100d107220 */ /* 0x000fe40000400000 */
[----:B------:R-:W-:Y:S01]  /*0390*/  FADD.FTZ.RZ R14, R22, 1 ;  /* 0x3f800000160e7421 */ /* 0x000fe2000001c000 */
[----:B------:R-:W-:Y:S01]  /*03a0*/  FSEL R0, R15, R8, !P0 ;  /* 0x000000080f007208 */ /* 0x000fe20004000000 */
[----:B------:R-:W-:Y:S01]  /*03b0*/  FFMA.FTZ R13, R13, R16, R13 ;  /* 0x000000100d0d7223 */ /* 0x000fe2000001000d */
[----:B------:R-:W-:Y:S02]  /*03c0*/  FSEL R16, RZ, -23, P2 ;  /* 0xc1b80000ff107808 */ /* 0x000fe40001000000 */
[----:B------:R-:W-:-:S02]  /*03d0*/  IADD3 R14, R14, -0x3f400000, RZ ;  /* 0xc0c000000e0e7810 */ /* 0x000fc40007ffe0ff */
[----:B------:R-:W-:Y:S02]  /*03e0*/  IADD3 R25, R0, -0x3f2aaaab, RZ ;  /* 0xc0d5555500197810 */ /* 0x000fe40007ffe0ff */
[----:B------:R-:W-:Y:S01]  /*03f0*/  LOP3.LUT R27, R14, 0xff800000, RZ, 0xc0, !PT ;  /* 0xff8000000e1b7812 */ /* 0x000fe200078ec0ff */
[----:B------:R-:W-:Y:S01]  /*0400*/  FFMA.FTZ R16, R17, 1.1920928955078125e-07, R16 ;  /* 0x3400000011107823 */ /* 0x000fe20000010010 */
[----:B------:R-:W-:Y:S02]  /*0410*/  LOP3.LUT R25, R25, 0xff800000, RZ, 0xc0, !PT ;  /* 0xff80000019197812 */ /* 0x000fe400078ec0ff */
[----:B------:R-:W-:Y:S02]  /*0420*/  MOV R17, 0x3e800000 ;  /* 0x3e80000000117802 */ /* 0x000fe40000000f00 */
[----:B------:R-:W-:Y:S01]  /*0430*/  IADD3 R14, -R27, 0x40800000, RZ ;  /* 0x408000001b0e7810 */ /* 0x000fe20007ffe1ff */
[----:B------:R-:W-:Y:S01]  /*0440*/  FFMA.FTZ R13, R16, 0.69314718246459960938, R13 ;  /* 0x3f317218100d7823 */ /* 0x000fe2000001000d */
[----:B------:R-:W-:Y:S01]  /*0450*/  HFMA2.MMA R16, -RZ, RZ, 1.3056640625, -1.8671875 ;  /* 0x3d39bf78ff107435 */ /* 0x000fe200000001ff */
[----:B------:R-:W-:-:S02]  /*0460*/  IADD3 R19, R0, -R25, RZ ;  /* 0x8000001900137210 */ /* 0x000fc40007ffe0ff */
[----:B------:R-:W-:Y:S01]  /*0470*/  IADD3 R29, R22, -R27, RZ ;  /* 0x8000001b161d7210 */ /* 0x000fe20007ffe0ff */
[----:B------:R-:W-:Y:S02]  /*0480*/  FFMA.FTZ R14, R14, R17, -1 ;  /* 0xbf8000000e0e7423 */ /* 0x000fe40000010011 */
[----:B------:R-:W-:Y:S02]  /*0490*/  FADD R19, R19, -1 ;  /* 0xbf80000013137421 */ /* 0x000fe40000000000 */
[----:B------:R-:W-:Y:S02]  /*04a0*/  FADD R29, R29, R14 ;  /* 0x0000000e1d1d7221 */ /* 0x000fe40000000000 */
[----:B------:R-:W-:Y:S02]  /*04b0*/  FFMA.FTZ R20, R19, -R18, 0.14084610342979431152 ;  /* 0x3e1039f613147423 */ /* 0x000fe40000010812 */
[----:B------:R-:W-:Y:S02]  /*04c0*/  FFMA.FTZ R14, R29, -R16, 0.10546888411045074463 ;  /* 0x3dd800121d0e7423 */ /* 0x000fe40000010810 */
[----:B------:R-:W-:-:S02]  /*04d0*/  FFMA.FTZ R20, R19, R20, -0.12148627638816833496 ;  /* 0xbdf8cdcc13147423 */ /* 0x000fc40000010014 */
[----:B------:R-:W-:Y:S02]  /*04e0*/  FFMA.FTZ R14, R29, R14, -0.13229703903198242188 ;  /* 0xbe0778e01d0e7423 */ /* 0x000fe4000001000e */
[----:B------:R-:W-:Y:S02]  /*04f0*/  FFMA.FTZ R20, R19, R20, 0.13980610668659210205 ;  /* 0x3e0f295513147423 */ /* 0x000fe40000010014 */
[----:B------:R-:W-:Y:S02]  /*0500*/  FFMA.FTZ R14, R29, R14, 0.14491446316242218018 ;  /* 0x3e1464751d0e7423 */ /* 0x000fe4000001000e */
[----:B------:R-:W-:Y:S02]  /*0510*/  FFMA.FTZ R20, R19, R20, -0.16684235632419586182 ;  /* 0xbe2ad8b913147423 */ /* 0x000fe40000010014 */
[----:B------:R-:W-:Y:S02]  /*0520*/  FFMA.FTZ R14, R29, R14, -0.16641564667224884033 ;  /* 0xbe2a68dd1d0e7423 */ /* 0x000fe4000001000e */
[----:B------:R-:W-:-:S02]  /*0530*/  FFMA.FTZ R20, R19, R20, 0.20012299716472625732 ;  /* 0x3e4ced0b13147423 */ /* 0x000fc40000010014 */
[----:B------:R-:W-:Y:S02]  /*0540*/  FFMA.FTZ R14, R29, R14, 0.19988867640495300293 ;  /* 0x3e4caf9e1d0e7423 */ /* 0x000fe4000001000e */
[----:B------:R-:W-:Y:S02]  /*0550*/  FFMA.FTZ R20, R19, R20, -0.24999669194221496582 ;  /* 0xbe7fff2213147423 */ /* 0x000fe40000010014 */
[----:B------:R-:W-:Y:S02]  /*0560*/  FFMA.FTZ R14, R29, R14, -0.25000196695327758789 ;  /* 0xbe8000421d0e7423 */ /* 0x000fe4000001000e */
[----:B------:R-:W-:Y:S02]  /*0570*/  FFMA.FTZ R20, R19, R20, 0.33333182334899902344 ;  /* 0x3eaaaa7813147423 */ /* 0x000fe40000010014 */
[----:B------:R-:W-:Y:S02]  /*0580*/  FFMA.FTZ R14, R29, R14, 0.33333510160446166992 ;  /* 0x3eaaaae61d0e7423 */ /* 0x000fe4000001000e */
[----:B------:R-:W-:-:S02]  /*0590*/  FFMA.FTZ R20, R19, R20, -0.5 ;  /* 0xbf00000013147423 */ /* 0x000fc40000010014 */
[----:B------:R-:W-:Y:S02]  /*05a0*/  FFMA.FTZ R14, R29, R14, -0.5 ;  /* 0xbf0000001d0e7423 */ /* 0x000fe4000001000e */
[----:B------:R-:W-:Y:S02]  /*05b0*/  FMUL R20, R19, R20 ;  /* 0x0000001413147220 */ /* 0x000fe40000400000 */
[----:B------:R-:W-:Y:S02]  /*05c0*/  FMUL R14, R29, R14 ;  /* 0x0000000e1d0e7220 */ /* 0x000fe40000400000 */
[----:B------:R-:W-:Y:S02]  /*05d0*/  FFMA.FTZ R19, R19, R20, R19 ;  /* 0x0000001413137223 */ /* 0x000fe40000010013 */
[----:B------:R-:W-:Y:S01]  /*05e0*/  FFMA.FTZ R28, R29, R14, R29 ;  /* 0x0000000e1d1c7223 */ /* 0x000fe2000001001d */
[----:B------:R1:W5:Y:S04]  /*05f0*/  LDG.E.EL R20, desc[UR4][R4.64+0xc0] ;  /* 0x0000c00404147981 */ /* 0x000368000c2e1900 */
[----:B------:R1:W5:Y:S01]  /*0600*/  LDG.E.EL R14, desc[UR4][R4.64+0x80] ;  /* 0x00008004040e7981 */ /* 0x000362000c2e1900 */
[----:B------:R-:W-:-:S04]  /*0610*/  FADD R7, R11, -R8 ;  /* 0x800000080b077221 */ /* 0x000fc80000000000 */
[----:B------:R-:W-:-:S05]  /*0620*/  FADD R6, R7, 1.0000000116860974231e-07 ;  /* 0x33d6bf9507067421 */ /* 0x000fca0000000000 */
[----:B------:R-:W-:-:S13]  /*0630*/  FSETP.GEU.AND P1, PT, R6, 1.175494350822287508e-38, PT ;  /* 0x008000000600780b */ /* 0x000fda0003f2e000 */
[----:B------:R-:W-:-:S05]  /*0640*/  @!P1 FMUL R6, R6, 8388608 ;  /* 0x4b00000006069820 */ /* 0x000fca0000400000 */
[----:B------:R-:W-:-:S04]  /*0650*/  IADD3 R23, R6, -0x3f2aaaab, RZ ;  /* 0xc0d5555506177810 */ /* 0x000fc80007ffe0ff */
[----:B------:R-:W-:-:S04]  /*0660*/  LOP3.LUT R23, R23, 0xff800000, RZ, 0xc0, !PT ;  /* 0xff80000017177812 */ /* 0x000fc800078ec0ff */
[----:B------:R-:W-:-:S05]  /*0670*/  IADD3 R15, R6, -R23, RZ ;  /* 0x80000017060f7210 */ /* 0x000fca0007ffe0ff */
[----:B------:R-:W-:-:S04]  /*0680*/  FADD R15, R15, -1 ;  /* 0xbf8000000f0f7421 */ /* 0x000fc80000000000 */
[----:B------:R-:W-:-:S04]  /*0690*/  FFMA.FTZ R26, R15, -R18, 0.14084610342979431152 ;  /* 0x3e1039f60f1a7423 */ /* 0x000fc80000010812 */
[----:B------:R-:W-:-:S04]  /*06a0*/  FFMA.FTZ R26, R15, R26, -0.12148627638816833496 ;  /* 0xbdf8cdcc0f1a7423 */ /* 0x000fc8000001001a */
[----:B------:R-:W-:-:S04]  /*06b0*/  FFMA.FTZ R26, R15, R26, 0.13980610668659210205 ;  /* 0x3e0f29550f1a7423 */ /* 0x000fc8000001001a */
[----:B------:R-:W-:Y:S01]  /*06c0*/  FFMA.FTZ R26, R15, R26, -0.16684235632419586182 ;  /* 0xbe2ad8b90f1a7423 */ /* 0x000fe2000001001a */
[----:B------:R-:W-:-:S03]  /*06d0*/  FMUL R29, R21, 1.4426950216293334961 ;  /* 0x3fb8aa3b151d7820 */ /* 0x000fc60000400000 */
[----:B------:R-:W-:Y:S02]  /*06e0*/  FFMA.FTZ R26, R15, R26, 0.20012299716472625732 ;  /* 0x3e4ced0b0f1a7423 */ /* 0x000fe4000001001a */
[----:B------:R-:W-:Y:S02]  /*06f0*/  FSETP.GEU.AND P3, PT, R29, -126, PT ;  /* 0xc2fc00001d00780b */ /* 0x000fe40003f6e000 */
[----:B------:R-:W-:-:S04]  /*0700*/  FFMA.FTZ R26, R15, R26, -0.24999669194221496582 ;  /* 0xbe7fff220f1a7423 */ /* 0x000fc8000001001a */
[----:B------:R-:W-:-:S04]  /*0710*/  FFMA.FTZ R26, R15, R26, 0.33333182334899902344 ;  /* 0x3eaaaa780f1a7423 */ /* 0x000fc8000001001a */
[----:B------:R-:W-:-:S04]  /*0720*/  FFMA.FTZ R26, R15, R26, -0.5 ;  /* 0xbf0000000f1a7423 */ /* 0x000fc8000001001a */
[----:B------:R-:W-:Y:S01]  /*0730*/  FMUL R26, R15, R26 ;  /* 0x0000001a0f1a7220 */ /* 0x000fe20000400000 */
[----:B------:R-:W-:Y:S01]  /*0740*/  @!P3 FMUL R29, R29, 0.5 ;  /* 0x3f0000001d1db820 */ /* 0x000fe20000400000 */
[----:B------:R-:W-:Y:S02]  /*0750*/  ISETP.GE.U32.AND P2, PT, R22, 0x7f800000, PT ;  /* 0x7f8000001600780c */ /* 0x000fe40003f46070 */
[----:B------:R-:W-:Y:S02]  /*0760*/  FFMA.FTZ R15, R15, R26, R15 ;  /* 0x0000001a0f0f7223 */ /* 0x000fe4000001000f */
[----:B------:R-:W2:Y:S01]  /*0770*/  MUFU.EX2 R26, R29 ;  /* 0x0000001d001a7308 */ /* 0x000ea20000000800 */
[----:B------:R-:W-:Y:S01]  /*0780*/  I2FP.F32.S32 R27, R27 ;  /* 0x0000001b001b7245 */ /* 0x000fe20000201400 */
[----:B------:R-:W-:Y:S04]  /*0790*/  BSSY B0, `(.L_x_0) ;  /* 0x000000a000007945 */ /* 0x000fe80003800000 */
[----:B------:R-:W-:-:S04]  /*07a0*/  FMUL R27, R27, 1.1920928955078125e-07 ;  /* 0x340000001b1b7820 */ /* 0x000fc80000400000 */
[----:B------:R-:W-:Y:S01]  /*07b0*/  FFMA.FTZ R27, R27, 0.69314718246459960938, R28 ;  /* 0x3f3172181b1b7823 */ /* 0x000fe2000001001c */
[----:B--2---:R-:W-:Y:S01]  /*07c0*/  @!P3 FMUL R26, R26, R26 ;  /* 0x0000001a1a1ab220 */ /* 0x004fe20000400000 */
[----:B-1----:R-:W-:Y:S06]  /*07d0*/  @!P2 BRA `(.L_x_1) ;  /* 0x000000000014a947 */ /* 0x002fec0003800000 */
[----:B------:R-:W-:-:S13]  /*07e0*/  ISETP.GE.AND P2, PT, R22, -0x407fffff, PT ;  /* 0xbf8000011600780c */ /* 0x000fda0003f46270 */
[----:B------:R-:W-:-:S05]  /*07f0*/  @P2 MOV R5, 0x7f800000 ;  /* 0x7f80000000052802 */ /* 0x000fca0000000f00 */
[C---:B------:R-:W-:Y:S01]  /*0800*/  @P2 FFMA.FTZ R27, R22.reuse, R5, +INF ;  /* 0x7f800000161b2423 */ /* 0x040fe20000010005 */
[----:B------:R-:W-:-:S04]  /*0810*/  FSETP.NEU.AND P2, PT, R22, RZ, PT ;  /* 0x000000ff1600720b */ /* 0x000fc80003f4d000 */
[----:B------:R-:W-:-:S09]  /*0820*/  FSEL R27, R27, -RZ, P2 ;  /* 0x800000ff1b1b7208 */ /* 0x000fd20001000000 */
.L_x_1:
[----:B------:R-:W-:Y:S05]  /*0830*/  BSYNC B0 ;  /* 0x0000000000007941 */ /* 0x000fea0003800000 */
.L_x_0:
[C---:B------:R-:W-:Y:S01]  /*0840*/  FADD.FTZ.RZ R5, R26.reuse, 1 ;  /* 0x3f8000001a057421 */ /* 0x040fe2000001c000 */
[----:B------:R-:W-:Y:S01]  /*0850*/  I2FP.F32.S32 R23, R23 ;  /* 0x0000001700177245 */ /* 0x000fe20000201400 */
[----:B------:R-:W-:Y:S01]  /*0860*/  BSSY B0, `(.L_x_2) ;  /* 0x0000023000007945 */ /* 0x000fe20003800000 */
[----:B------:R-:W-:Y:S02]  /*0870*/  FSEL R22, RZ, -23, P1 ;  /* 0xc1b80000ff167808 */ /* 0x000fe40000800000 */
[----:B------:R-:W-:Y:S02]  /*0880*/  IADD3 R5, R5, -0x3f400000, RZ ;  /* 0xc0c0000005057810 */ /* 0x000fe40007ffe0ff */
[----:B------:R-:W-:Y:S01]  /*0890*/  ISETP.GE.U32.AND P1, PT, R26, 0x7f800000, PT ;  /* 0x7f8000001a00780c */ /* 0x000fe20003f26070 */
[----:B------:R-:W-:Y:S01]  /*08a0*/  FFMA.FTZ R22, R23, 1.1920928955078125e-07, R22 ;  /* 0x3400000017167823 */ /* 0x000fe20000010016 */
[----:B------:R-:W-:Y:S02]  /*08b0*/  LOP3.LUT R5, R5, 0xff800000, RZ, 0xc0, !PT ;  /* 0xff80000005057812 */ /* 0x000fe400078ec0ff */
[----:B------:R-:W-:-:S02]  /*08c0*/  FSETP.GT.AND P2, PT, R24, 20, PT ;  /* 0x41a000001800780b */ /* 0x000fc40003f44000 */
[----:B------:R-:W-:Y:S02]  /*08d0*/  IADD3 R28, -R5, 0x40800000, RZ ;  /* 0x40800000051c7810 */ /* 0x000fe40007ffe1ff */
[----:B------:R-:W-:Y:S02]  /*08e0*/  IADD3 R23, R26, -R5, RZ ;  /* 0x800000051a177210 */ /* 0x000fe40007ffe0ff */
[----:B------:R-:W-:Y:S01]  /*08f0*/  I2FP.F32.S32 R5, R5 ;  /* 0x0000000500057245 */ /* 0x000fe20000201400 */
[----:B------:R-:W-:Y:S01]  /*0900*/  FFMA.FTZ R28, R28, R17, -1 ;  /* 0xbf8000001c1c7423 */ /* 0x000fe20000010011 */
[----:B------:R-:W-:Y:S02]  /*0910*/  FSEL R4, R24, R27, P2 ;  /* 0x0000001b18047208 */ /* 0x000fe40001000000 */
[----:B------:R-:W-:Y:S01]  /*0920*/  I2FP.F32.S32 R25, R25 ;  /* 0x0000001900197245 */ /* 0x000fe20000201400 */
[----:B------:R-:W-:Y:S01]  /*0930*/  FADD R23, R23, R28 ;  /* 0x0000001c17177221 */ /* 0x000fe20000000000 */
[----:B------:R-:W-:Y:S01]  /*0940*/  FSEL R24, RZ, -23, P0 ;  /* 0xc1b80000ff187808 */ /* 0x000fe20000000000 */
[----:B------:R-:W-:Y:S01]  /*0950*/  FMUL R5, R5, 1.1920928955078125e-07 ;  /* 0x3400000005057820 */ /* 0x000fe20000400000 */
[----:B------:R-:W-:Y:S01]  /*0960*/  FSETP.GT.AND P0, PT, R21, 20, PT ;  /* 0x41a000001500780b */ /* 0x000fe20003f04000 */
[----:B------:R-:W-:-:S02]  /*0970*/  FFMA.FTZ R28, R23, -R16, 0.10546888411045074463 ;  /* 0x3dd80012171c7423 */ /* 0x000fc40000010810 */
[----:B------:R-:W-:Y:S02]  /*0980*/  FFMA.FTZ R24, R25, 1.1920928955078125e-07, R24 ;  /* 0x3400000019187823 */ /* 0x000fe40000010018 */
[----:B------:R-:W-:-:S04]  /*0990*/  FFMA.FTZ R28, R23, R28, -0.13229703903198242188 ;  /* 0xbe0778e0171c7423 */ /* 0x000fc8000001001c */
[----:B------:R-:W-:-:S04]  /*09a0*/  FFMA.FTZ R28, R23, R28, 0.14491446316242218018 ;  /* 0x3e146475171c7423 */ /* 0x000fc8000001001c */
[----:B------:R-:W-:-:S04]  /*09b0*/  FFMA.FTZ R28, R23, R28, -0.16641564667224884033 ;  /* 0xbe2a68dd171c7423 */ /* 0x000fc8000001001c */
[----:B------:R-:W-:-:S04]  /*09c0*/  FFMA.FTZ R28, R23, R28, 0.19988867640495300293 ;  /* 0x3e4caf9e171c7423 */ /* 0x000fc8000001001c */
[----:B------:R-:W-:-:S04]  /*09d0*/  FFMA.FTZ R28, R23, R28, -0.25000196695327758789 ;  /* 0xbe800042171c7423 */ /* 0x000fc8000001001c */
[----:B------:R-:W-:-:S04]  /*09e0*/  FFMA.FTZ R28, R23, R28, 0.33333510160446166992 ;  /* 0x3eaaaae6171c7423 */ /* 0x000fc8000001001c */
[----:B------:R-:W-:-:S04]  /*09f0*/  FFMA.FTZ R28, R23, R28, -0.5 ;  /* 0xbf000000171c7423 */ /* 0x000fc8000001001c */
[----:B------:R-:W-:-:S04]  /*0a00*/  FMUL R28, R23, R28 ;  /* 0x0000001c171c7220 */ /* 0x000fc80000400000 */
[----:B------:R-:W-:-:S04]  /*0a10*/  FFMA.FTZ R28, R23, R28, R23 ;  /* 0x0000001c171c7223 */ /* 0x000fc80000010017 */
[----:B------:R-:W-:Y:S01]  /*0a20*/  FFMA.FTZ R28, R5, 0.69314718246459960938, R28 ;  /* 0x3f317218051c7823 */ /* 0x000fe2000001001c */
[----:B------:R-:W-:Y:S06]  /*0a30*/  @!P1 BRA `(.L_x_3) ;  /* 0x0000000000149947 */ /* 0x000fec0003800000 */
[----:B------:R-:W-:-:S13]  /*0a40*/  ISETP.GE.AND P1, PT, R26, -0x407fffff, PT ;  /* 0xbf8000011a00780c */ /* 0x000fda0003f26270 */
[----:B------:R-:W-:-:S05]  /*0a50*/  @P1 MOV R5, 0x7f800000 ;  /* 0x7f80000000051802 */ /* 0x000fca0000000f00 */
[C---:B------:R-:W-:Y:S01]  /*0a60*/  @P1 FFMA.FTZ R28, R26.reuse, R5, +INF ;  /* 0x7f8000001a1c1423 */ /* 0x040fe20000010005 */
[----:B------:R-:W-:-:S04]  /*0a70*/  FSETP.NEU.AND P1, PT, R26, RZ, PT ;  /* 0x000000ff1a00720b */ /* 0x000fc80003f2d000 */
[----:B------:R-:W-:-:S09]  /*0a80*/  FSEL R28, R28, -RZ, P1 ;  /* 0x800000ff1c1c7208 */ /* 0x000fd20000800000 */
.L_x_3:
[----:B------:R-:W-:Y:S05]  /*0a90*/  BSYNC B0 ;  /* 0x0000000000007941 */ /* 0x000fea0003800000 */
.L_x_2:
[----:B------:R-:W-:Y:S01]  /*0aa0*/  FSEL R21, R21, R28, P0 ;  /* 0x0000001c15157208 */ /* 0x000fe20000000000 */
[----:B------:R-:W-:Y:S01]  /*0ab0*/  FADD R4, R4, 9.9999997473787516356e-05 ;  /* 0x38d1b71704047421 */ /* 0x000fe20000000000 */
[----:B------:R-:W-:Y:S01]  /*0ac0*/  FFMA.FTZ R19, R24, 0.69314718246459960938, R19 ;  /* 0x3f31721818137823 */ /* 0x000fe20000010013 */
[----:B------:R-:W-:Y:S01]  /*0ad0*/  FFMA.FTZ R15, R22, 0.69314718246459960938, R15 ;  /* 0x3f317218160f7823 */ /* 0x000fe2000001000f */
[----:B------:R-:W-:Y:S01]  /*0ae0*/  ISETP.GE.U32.AND P4, PT, R6, 0x7f800000, PT ;  /* 0x7f8000000600780c */ /* 0x000fe20003f86070 */
[----:B------:R-:W-:Y:S01]  /*0af0*/  FADD R21, R21, 9.9999997473787516356e-05 ;  /* 0x38d1b71715157421 */ /* 0x000fe20000000000 */
[----:B------:R-:W-:Y:S03]  /*0b00*/  BSSY B0, `(.L_x_4) ;  /* 0x000006c000007945 */ /* 0x000fe60003800000 */
[----:B------:R-:W-:-:S05]  /*0b10*/  FADD R21, R4, R21 ;  /* 0x0000001504157221 */ /* 0x000fca0000000000 */
[C---:B------:R-:W-:Y:S02]  /*0b20*/  FSETP.GT.AND P0, PT, |R21|.reuse, 8.50705917302346158658e+37, PT ;  /* 0x7e8000001500780b */ /* 0x040fe40003f04200 */
[----:B------:R-:W-:-:S11]  /*0b30*/  FSETP.GEU.AND P1, PT, |R21|, 1.175494350822287508e-38, PT ;  /* 0x008000001500780b */ /* 0x000fd60003f2e200 */
[----:B------:R-:W-:Y:S01]  /*0b40*/  @P0 FMUL R21, R21, 0.25 ;  /* 0x3e80000015150820 */ /* 0x000fe20000400000 */
[----:B------:R-:W-:-:S03]  /*0b50*/  @P0 FMUL R4, R4, 0.25 ;  /* 0x3e80000004040820 */ /* 0x000fc60000400000 */
[----:B------:R-:W-:Y:S01]  /*0b60*/  @!P1 FMUL R21, R21, 16777216 ;  /* 0x4b80000015159820 */ /* 0x000fe20000400000 */
[----:B------:R-:W-:-:S05]  /*0b70*/  @!P1 FMUL R4, R4, 16777216 ;  /* 0x4b80000004049820 */ /* 0x000fca0000400000 */
[----:B------:R-:W1:Y:S02]  /*0b80*/  MUFU.RCP R21, R21 ;  /* 0x0000001500157308 */ /* 0x000e640000001000 */
[----:B-1----:R-:W-:-:S05]  /*0b90*/  FMUL R4, R21, R4 ;  /* 0x0000000415047220 */ /* 0x002fca0000400000 */
[C---:B------:R-:W-:Y:S02]  /*0ba0*/  FSETP.NAN.AND P1, PT, R4.reuse, R4, PT ;  /* 0x000000040400720b */ /* 0x040fe40003f28000 */
[C---:B------:R-:W-:Y:S02]  /*0bb0*/  FSETP.GT.AND P0, PT, R4.reuse, 9.9999997473787516356e-05, PT ;  /* 0x38d1b7170400780b */ /* 0x040fe40003f04000 */
[----:B------:R-:W-:-:S04]  /*0bc0*/  FSEL R5, R4, 9.9999997473787516356e-05, P1 ;  /* 0x38d1b71704057808 */ /* 0x000fc80000800000 */
[C---:B------:R-:W-:Y:S01]  /*0bd0*/  FSEL R5, R4.reuse, R5, P0 ;  /* 0x0000000504057208 */ /* 0x040fe20000000000 */
[----:B------:R-:W-:-:S03]  /*0be0*/  FADD R4, -R4, 1 ;  /* 0x3f80000004047421 */ /* 0x000fc60000000100 */
[C---:B------:R-:W-:Y:S02]  /*0bf0*/  FSETP.GEU.AND P3, PT, R5.reuse, 1, PT ;  /* 0x3f8000000500780b */ /* 0x040fe40003f6e000 */
[C---:B------:R-:W-:Y:S02]  /*0c00*/  FSETP.GT.AND P1, PT, R4.reuse, 9.9999997473787516356e-05, PT ;  /* 0x38d1b7170400780b */ /* 0x040fe40003f24000 */
[----:B------:R-:W-:Y:S02]  /*0c10*/  FSETP.NAN.AND P0, PT, R5, R5, PT ;  /* 0x000000050500720b */ /* 0x000fe40003f08000 */
[----:B------:R-:W-:-:S07]  /*0c20*/  FSETP.NAN.AND P2, PT, R4, R4, PT ;  /* 0x000000040400720b */ /* 0x000fce0003f48000 */
[----:B------:R-:W-:Y:S02]  /*0c30*/  @P3 FSEL R5, R5, 1, P0 ;  /* 0x3f80000005053808 */ /* 0x000fe40000000000 */
[----:B------:R-:W-:Y:S02]  /*0c40*/  @!P1 FSEL R4, R4, 9.9999997473787516356e-05, P2 ;  /* 0x38d1b71704049808 */ /* 0x000fe40001000000 */
[----:B------:R-:W-:Y:S02]  /*0c50*/  FSETP.GEU.AND P3, PT, R5, 1.175494350822287508e-38, PT ;  /* 0x008000000500780b */ /* 0x000fe40003f6e000 */
[C---:B------:R-:W-:Y:S02]  /*0c60*/  FSETP.GEU.AND P1, PT, R4.reuse, 1, PT ;  /* 0x3f8000000400780b */ /* 0x040fe40003f2e000 */
[----:B------:R-:W-:-:S09]  /*0c70*/  FSETP.NAN.AND P0, PT, R4, R4, PT ;  /* 0x000000040400720b */ /* 0x000fd20003f08000 */
[----:B------:R-:W-:Y:S02]  /*0c80*/  @!P3 FMUL R5, R5, 8388608 ;  /* 0x4b0000000505b820 */ /* 0x000fe40000400000 */
[----:B------:R-:W-:Y:S02]  /*0c90*/  @P1 FSEL R4, R4, 1, P0 ;  /* 0x3f80000004041808 */ /* 0x000fe40000000000 */
[----:B------:R-:W-:Y:S02]  /*0ca0*/  ISETP.GE.U32.AND P1, PT, R9, 0x7f800000, PT ;  /* 0x7f8000000900780c */ /* 0x000fe40003f26070 */
[----:B------:R-:W-:Y:S02]  /*0cb0*/  IADD3 R26, R5, -0x3f2aaaab, RZ ;  /* 0xc0d55555051a7810 */ /* 0x000fe40007ffe0ff */
[----:B------:R-:W-:Y:S02]  /*0cc0*/  FSETP.GEU.AND P0, PT, R4, 1.175494350822287508e-38, PT ;  /* 0x008000000400780b */ /* 0x000fe40003f0e000 */
[----:B------:R-:W-:-:S04]  /*0cd0*/  LOP3.LUT R26, R26, 0xff800000, RZ, 0xc0, !PT ;  /* 0xff8000001a1a7812 */ /* 0x000fc800078ec0ff */
[----:B------:R-:W-:Y:S02]  /*0ce0*/  IADD3 R25, R5, -R26, RZ ;  /* 0x8000001a05197210 */ /* 0x000fe40007ffe0ff */
[----:B------:R-:W-:-:S03]  /*0cf0*/  I2FP.F32.S32 R27, R26 ;  /* 0x0000001a001b7245 */ /* 0x000fc60000201400 */
[----:B------:R-:W-:Y:S02]  /*0d00*/  FADD R25, R25, -1 ;  /* 0xbf80000019197421 */ /* 0x000fe40000000000 */
[----:B------:R-:W-:Y:S02]  /*0d10*/  @!P0 FMUL R4, R4, 8388608 ;  /* 0x4b00000004048820 */ /* 0x000fe40000400000 */
[----:B------:R-:W-:-:S03]  /*0d20*/  FFMA.FTZ R24, R25, -R18, 0.14084610342979431152 ;  /* 0x3e1039f619187423 */ /* 0x000fc60000010812 */
[----:B------:R-:W-:Y:S01]  /*0d30*/  IADD3 R21, R4, -0x3f2aaaab, RZ ;  /* 0xc0d5555504157810 */ /* 0x000fe20007ffe0ff */
[----:B------:R-:W-:-:S03]  /*0d40*/  FFMA.FTZ R24, R25, R24, -0.12148627638816833496 ;  /* 0xbdf8cdcc19187423 */ /* 0x000fc60000010018 */
[----:B------:R-:W-:Y:S01]  /*0d50*/  LOP3.LUT R21, R21, 0xff800000, RZ, 0xc0, !PT ;  /* 0xff80000015157812 */ /* 0x000fe200078ec0ff */
[----:B------:R-:W-:-:S03]  /*0d60*/  FFMA.FTZ R24, R25, R24, 0.13980610668659210205 ;  /* 0x3e0f295519187423 */ /* 0x000fc60000010018 */
[----:B------:R-:W-:Y:S01]  /*0d70*/  IADD3 R23, R4, -R21, RZ ;  /* 0x8000001504177210 */ /* 0x000fe20007ffe0ff */
[----:B------:R-:W-:-:S04]  /*0d80*/  FFMA.FTZ R24, R25, R24, -0.16684235632419586182 ;  /* 0xbe2ad8b919187423 */ /* 0x000fc80000010018 */
[----:B------:R-:W-:Y:S01]  /*0d90*/  FADD R23, R23, -1 ;  /* 0xbf80000017177421 */ /* 0x000fe20000000000 */
[----:B------:R-:W-:-:S03]  /*0da0*/  FFMA.FTZ R24, R25, R24, 0.20012299716472625732 ;  /* 0x3e4ced0b19187423 */ /* 0x000fc60000010018 */
[----:B------:R-:W-:Y:S01]  /*0db0*/  FFMA.FTZ R22, R23, -R18, 0.14084610342979431152 ;  /* 0x3e1039f617167423 */ /* 0x000fe20000010812 */
[----:B------:R-:W-:Y:S01]  /*0dc0*/  FFMA.FTZ R18, R25, R24, -0.24999669194221496582 ;  /* 0xbe7fff2219127423 */ /* 0x000fe20000010018 */
[----:B-----5:R-:W-:Y:S02]  /*0dd0*/  FMUL R24, R14, 1.4426950216293334961 ;  /* 0x3fb8aa3b0e187820 */ /* 0x020fe40000400000 */
[----:B------:R-:W-:Y:S01]  /*0de0*/  FFMA.FTZ R22, R23, R22, -0.12148627638816833496 ;  /* 0xbdf8cdcc17167423 */ /* 0x000fe20000010016 */
[----:B------:R-:W-:Y:S02]  /*0df0*/  FFMA.FTZ R18, R25, R18, 0.33333182334899902344 ;  /* 0x3eaaaa7819127423 */ /* 0x000fe40000010012 */
[----:B------:R-:W-:Y:S01]  /*0e00*/  FSETP.GEU.AND P2, PT, R24, -126, PT ;  /* 0xc2fc00001800780b */ /* 0x000fe20003f4e000 */
[----:B------:R-:W-:Y:S01]  /*0e10*/  FFMA.FTZ R22, R23, R22, 0.13980610668659210205 ;  /* 0x3e0f295517167423 */ /* 0x000fe20000010016 */
[----:B------:R-:W-:-:S03]  /*0e20*/  FFMA.FTZ R18, R25, R18, -0.5 ;  /* 0xbf00000019127423 */ /* 0x000fc60000010012 */
[----:B------:R-:W-:Y:S01]  /*0e30*/  FFMA.FTZ R22, R23, R22, -0.16684235632419586182 ;  /* 0xbe2ad8b917167423 */ /* 0x000fe20000010016 */
[----:B------:R-:W-:-:S03]  /*0e40*/  FMUL R18, R25, R18 ;  /* 0x0000001219127220 */ /* 0x000fc60000400000 */
[----:B------:R-:W-:Y:S01]  /*0e50*/  FFMA.FTZ R22, R23, R22, 0.20012299716472625732 ;  /* 0x3e4ced0b17167423 */ /* 0x000fe20000010016 */
[----:B------:R-:W-:-:S03]  /*0e60*/  FFMA.FTZ R25, R25, R18, R25 ;  /* 0x0000001219197223 */ /* 0x000fc60000010019 */
[----:B------:R-:W-:Y:S01]  /*0e70*/  @!P2 FMUL R24, R24, 0.5 ;  /* 0x3f0000001818a820 */ /* 0x000fe20000400000 */
[----:B------:R-:W-:-:S03]  /*0e80*/  FFMA.FTZ R22, R23, R22, -0.24999669194221496582 ;  /* 0xbe7fff2217167423 */ /* 0x000fc60000010016 */
[----:B------:R-:W1:Y:S01]  /*0e90*/  MUFU.EX2 R18, R24 ;  /* 0x0000001800127308 */ /* 0x000e620000000800 */
[C---:B------:R-:W-:Y:S01]  /*0ea0*/  FFMA.FTZ R26, R23.reuse, R22, 0.33333182334899902344 ;  /* 0x3eaaaa78171a7423 */ /* 0x040fe20000010016 */
[----:B------:R-:W-:Y:S02]  /*0eb0*/  FSEL R22, RZ, -23, P3 ;  /* 0xc1b80000ff167808 */ /* 0x000fe40001800000 */
[----:B------:R-:W-:Y:S01]  /*0ec0*/  ISETP.GE.U32.AND P3, PT, R0, 0x7f800000, PT ;  /* 0x7f8000000000780c */ /* 0x000fe20003f66070 */
[----:B------:R-:W-:Y:S02]  /*0ed0*/  FFMA.FTZ R28, R23, R26, -0.5 ;  /* 0xbf000000171c7423 */ /* 0x000fe4000001001a */
[----:B------:R-:W-:Y:S01]  /*0ee0*/  FFMA.FTZ R26, R27, 1.1920928955078125e-07, R22 ;  /* 0x340000001b1a7823 */ /* 0x000fe20000010016 */
[----:B------:R-:W-:Y:S01]  /*0ef0*/  @P4 MOV R27, 0x7f800000 ;  /* 0x7f800000001b4802 */ /* 0x000fe20000000f00 */
[----:B------:R-:W-:-:S04]  /*0f00*/  FMUL R22, R23, R28 ;  /* 0x0000001c17167220 */ /* 0x000fc80000400000 */
[----:B------:R-:W-:Y:S01]  /*0f10*/  FFMA.FTZ R22, R23, R22, R23 ;  /* 0x0000001617167223 */ /* 0x000fe20000010017 */
[----:B------:R-:W-:Y:S01]  /*0f20*/  FFMA.FTZ R23, R26, 0.69314718246459960938, R25 ;  /* 0x3f3172181a177823 */ /* 0x000fe20000010019 */
[----:B-1----:R-:W-:Y:S01]  /*0f30*/  @!P2 FMUL R18, R18, R18 ;  /* 0x000000121212a220 */ /* 0x002fe20000400000 */
[----:B------:R-:W-:Y:S01]  /*0f40*/  @P1 MOV R26, 0x7f800000 ;  /* 0x7f800000001a1802 */ /* 0x000fe20000000f00 */
[----:B------:R-:W-:Y:S01]  /*0f50*/  @P4 FFMA.FTZ R15, R6, R27, +INF ;  /* 0x7f800000060f4423 */ /* 0x000fe2000001001b */
[----:B------:R-:W-:Y:S01]  /*0f60*/  @P3 MOV R25, 0x7f800000 ;  /* 0x7f80000000193802 */ /* 0x000fe20000000f00 */
[----:B------:R-:W-:Y:S02]  /*0f70*/  FADD.FTZ.RZ R24, R18, 1 ;  /* 0x3f80000012187421 */ /* 0x000fe4000001c000 */
[----:B------:R-:W-:Y:S02]  /*0f80*/  @P1 FFMA.FTZ R13, R9, R26, +INF ;  /* 0x7f800000090d1423 */ /* 0x000fe4000001001a */
[----:B------:R-:W-:Y:S01]  /*0f90*/  @P3 FFMA.FTZ R19, R0, R25, +INF ;  /* 0x7f80000000133423 */ /* 0x000fe20000010019 */
[----:B------:R-:W-:-:S04]  /*0fa0*/  IADD3 R24, R24, -0x3f400000, RZ ;  /* 0xc0c0000018187810 */ /* 0x000fc80007ffe0ff */
[----:B------:R-:W-:Y:S02]  /*0fb0*/  LOP3.LUT R25, R24, 0xff800000, RZ, 0xc0, !PT ;  /* 0xff80000018197812 */ /* 0x000fe400078ec0ff */
[----:B------:R-:W-:Y:S02]  /*0fc0*/  I2FP.F32.S32 R24, R21 ;  /* 0x0000001500187245 */ /* 0x000fe40000201400 */
[----:B------:R-:W-:Y:S02]  /*0fd0*/  IADD3 R26, -R25, 0x40800000, RZ ;  /* 0x40800000191a7810 */ /* 0x000fe40007ffe1ff */
[----:B------:R-:W-:Y:S02]  /*0fe0*/  IADD3 R27, R18, -R25, RZ ;  /* 0x80000019121b7210 */ /* 0x000fe40007ffe0ff */
[----:B------:R-:W-:Y:S01]  /*0ff0*/  FSEL R21, RZ, -23, P0 ;  /* 0xc1b80000ff157808 */ /* 0x000fe20000000000 */
[----:B------:R-:W-:Y:S01]  /*1000*/  FFMA.FTZ R26, R26, R17, -1 ;  /* 0xbf8000001a1a7423 */ /* 0x000fe20000010011 */
[----:B------:R-:W-:-:S02]  /*1010*/  ISETP.GE.U32.AND P0, PT, R18, 0x7f800000, PT ;  /* 0x7f8000001200780c */ /* 0x000fc40003f06070 */
[----:B------:R-:W-:Y:S01]  /*1020*/  I2FP.F32.S32 R25, R25 ;  /* 0x0000001900197245 */ /* 0x000fe20000201400 */
[----:B------:R-:W-:Y:S01]  /*1030*/  FADD R27, R27, R26 ;  /* 0x0000001a1b1b7221 */ /* 0x000fe20000000000 */
[----:B------:R-:W-:-:S03]  /*1040*/  FFMA.FTZ R21, R24, 1.1920928955078125e-07, R21 ;  /* 0x3400000018157823 */ /* 0x000fc60000010015 */
[----:B------:R-:W-:Y:S01]  /*1050*/  FFMA.FTZ R24, R27, -R16, 0.10546888411045074463 ;  /* 0x3dd800121b187423 */ /* 0x000fe20000010810 */
[----:B------:R-:W-:-:S03]  /*1060*/  FMUL R25, R25, 1.1920928955078125e-07 ;  /* 0x3400000019197820 */ /* 0x000fc60000400000 */
        /* <DEDUP_REMOVED lines=8> */
[----:B------:R-:W-:Y:S01]  /*10f0*/  FFMA.FTZ R26, R27, R24, R27 ;  /* 0x000000181b1a7223 */ /* 0x000fe2000001001b */
[----:B------:R-:W-:-:S03]  /*1100*/  FMUL R27, R20, 1.4426950216293334961 ;  /* 0x3fb8aa3b141b7820 */ /* 0x000fc60000400000 */
[----:B------:R-:W-:Y:S02]  /*1110*/  FFMA.FTZ R25, R25, 0.69314718246459960938, R26 ;  /* 0x3f31721819197823 */ /* 0x000fe4000001001a */
[----:B------:R-:W-:-:S13]  /*1120*/  FSETP.GEU.AND P1, PT, R27, -126, PT ;  /* 0xc2fc00001b00780b */ /* 0x000fda0003f2e000 */
[----:B------:R-:W-:-:S04]  /*1130*/  @!P1 FMUL R27, R27, 0.5 ;  /* 0x3f0000001b1b9820 */ /* 0x000fc80000400000 */
[----:B------:R-:W1:Y:S02]  /*1140*/  MUFU.EX2 R24, R27 ;  /* 0x0000001b00187308 */ /* 0x000e640000000800 */
[----:B-1----:R-:W-:Y:S01]  /*1150*/  @!P1 FMUL R24, R24, R24 ;  /* 0x0000001818189220 */ /* 0x002fe20000400000 */
[----:B------:R-:W-:Y:S06]  /*1160*/  @!P0 BRA `(.L_x_5) ;  /* 0x0000000000148947 */ /* 0x000fec0003800000 */
[----:B------:R-:W-:-:S13]  /*1170*/  ISETP.GE.AND P0, PT, R18, -0x407fffff, PT ;  /* 0xbf8000011200780c */ /* 0x000fda0003f06270 */
[----:B------:R-:W-:-:S05]  /*1180*/  @P0 MOV R27, 0x7f800000 ;  /* 0x7f800000001b0802 */ /* 0x000fca0000000f00 */
[C---:B------:R-:W-:Y:S01]  /*1190*/  @P0 FFMA.FTZ R25, R18.reuse, R27, +INF ;  /* 0x7f80000012190423 */ /* 0x040fe2000001001b */
[----:B------:R-:W-:-:S04]  /*11a0*/  FSETP.NEU.AND P0, PT, R18, RZ, PT ;  /* 0x000000ff1200720b */ /* 0x000fc80003f0d000 */
[----:B------:R-:W-:-:S09]  /*11b0*/  FSEL R25, R25, -RZ, P0 ;  /* 0x800000ff19197208 */ /* 0x000fd20000000000 */
.L_x_5:
[----:B------:R-:W-:Y:S05]  /*11c0*/  BSYNC B0 ;  /* 0x0000000000007941 */ /* 0x000fea0003800000 */
.L_x_4:
[C---:B------:R-:W-:Y:S01]  /*11d0*/  FADD.FTZ.RZ R18, R24.reuse, 1 ;  /* 0x3f80000018127421 */ /* 0x040fe2000001c000 */
[----:B------:R-:W-:Y:S01]  /*11e0*/  ISETP.GE.U32.AND P2, PT, R24, 0x7f800000, PT ;  /* 0x7f8000001800780c */ /* 0x000fe20003f46070 */
[----:B------:R-:W-:Y:S01]  /*11f0*/  BSSY B0, `(.L_x_6) ;  /* 0x000001c000007945 */ /* 0x000fe20003800000 */
[----:B------:R-:W-:Y:S02]  /*1200*/  FSETP.GT.AND P1, PT, R14, 20, PT ;  /* 0x41a000000e00780b */ /* 0x000fe40003f24000 */
[----:B------:R-:W-:Y:S02]  /*1210*/  IADD3 R18, R18, -0x3f400000, RZ ;  /* 0xc0c0000012127810 */ /* 0x000fe40007ffe0ff */
[----:B------:R-:W-:Y:S02]  /*1220*/  FSETP.GT.AND P0, PT, R20, 20, PT ;  /* 0x41a000001400780b */ /* 0x000fe40003f04000 */
[----:B------:R-:W-:-:S04]  /*1230*/  LOP3.LUT R27, R18, 0xff800000, RZ, 0xc0, !PT ;  /* 0xff800000121b7812 */ /* 0x000fc800078ec0ff */
[----:B------:R-:W-:-:S05]  /*1240*/  IADD3 R18, -R27, 0x40800000, RZ ;  /* 0x408000001b127810 */ /* 0x000fca0007ffe1ff */
[----:B------:R-:W-:Y:S01]  /*1250*/  FFMA.FTZ R18, R18, R17, -1 ;  /* 0xbf80000012127423 */ /* 0x000fe20000010011 */
[----:B------:R-:W-:Y:S02]  /*1260*/  IADD3 R17, R24, -R27, RZ ;  /* 0x8000001b18117210 */ /* 0x000fe40007ffe0ff */
[----:B------:R-:W-:-:S03]  /*1270*/  I2FP.F32.S32 R27, R27 ;  /* 0x0000001b001b7245 */ /* 0x000fc60000201400 */
[----:B------:R-:W-:Y:S02]  /*1280*/  FADD R17, R17, R18 ;  /* 0x0000001211117221 */ /* 0x000fe40000000000 */
[----:B------:R-:W-:Y:S02]  /*1290*/  FMUL R27, R27, 1.1920928955078125e-07 ;  /* 0x340000001b1b7820 */ /* 0x000fe40000400000 */
[----:B------:R-:W-:-:S04]  /*12a0*/  FFMA.FTZ R16, R17, -R16, 0.10546888411045074463 ;  /* 0x3dd8001211107423 */ /* 0x000fc80000010810 */
        /* <DEDUP_REMOVED lines=11> */
[C---:B------:R-:W-:Y:S02]  /*1360*/  ISETP.GE.AND P2, PT, R24.reuse, -0x407fffff, PT ;  /* 0xbf8000011800780c */ /* 0x040fe40003f46270 */
[----:B------:R-:W-:-:S11]  /*1370*/  FSETP.NEU.AND P3, PT, R24, RZ, PT ;  /* 0x000000ff1800720b */ /* 0x000fd60003f6d000 */
[----:B------:R-:W-:-:S05]  /*1380*/  @P2 MOV R17, 0x7f800000 ;  /* 0x7f80000000112802 */ /* 0x000fca0000000f00 */
[----:B------:R-:W-:-:S05]  /*1390*/  @P2 FFMA.FTZ R27, R24, R17, +INF ;  /* 0x7f800000181b2423 */ /* 0x000fca0000010011 */
[----:B------:R-:W-:-:S07]  /*13a0*/  FSEL R27, R27, -RZ, P3 ;  /* 0x800000ff1b1b7208 */ /* 0x000fce0001800000 */
.L_x_7:
[----:B------:R-:W-:Y:S05]  /*13b0*/  BSYNC B0 ;  /* 0x0000000000007941 */ /* 0x000fea0003800000 */
.L_x_6:
[----:B------:R-:W-:Y:S01]  /*13c0*/  FSEL R14, R14, R25, P1 ;  /* 0x000000190e0e7208 */ /* 0x000fe20000800000 */
[----:B------:R-:W-:Y:S01]  /*13d0*/  FFMA.FTZ R21, R21, 0.69314718246459960938, R22 ;  /* 0x3f31721815157823 */ /* 0x000fe20000010016 */
[----:B------:R-:W-:Y:S02]  /*13e0*/  FSEL R20, R20, R27, P0 ;  /* 0x0000001b14147208 */ /* 0x000fe40000000000 */
[----:B------:R-:W-:Y:S01]  /*13f0*/  FSETP.NEU.AND P2, PT, R9, RZ, PT ;  /* 0x000000ff0900720b */ /* 0x000fe20003f4d000 */
[----:B------:R-:W-:Y:S01]  /*1400*/  FADD R14, R14, 9.9999997473787516356e-05 ;  /* 0x38d1b7170e0e7421 */ /* 0x000fe20000000000 */
[----:B------:R-:W-:Y:S01]  /*1410*/  IADD3 R2, P3, -R2, 0xff, RZ ;  /* 0x000000ff02027810 */ /* 0x000fe20007f7e1ff */
[----:B------:R-:W-:Y:S01]  /*1420*/  FADD R17, R20, 9.9999997473787516356e-05 ;  /* 0x38d1b71714117421 */ /* 0x000fe20000000000 */
[----:B------:R-:W-:Y:S02]  /*1430*/  FSEL R16, R13, -INF , P2 ;  /* 0xff8000000d107808 */ /* 0x000fe40001000000 */
[----:B------:R-:W-:Y:S01]  /*1440*/  IADD3.X R3, RZ, ~R3, RZ, P3, !PT ;  /* 0x80000003ff037210 */ /* 0x000fe20001ffe4ff */
[----:B------:R-:W-:Y:S01]  /*1450*/  FADD R17, R14, R17 ;  /* 0x000000110e117221 */ /* 0x000fe20000000000 */
[----:B------:R-:W-:Y:S01]  /*1460*/  ISETP.GE.U32.AND P2, PT, R5, 0x7f800000, PT ;  /* 0x7f8000000500780c */ /* 0x000fe20003f46070 */
[----:B------:R-:W-:Y:S01]  /*1470*/  FMUL R11, R11, R16 ;  /* 0x000000100b0b7220 */ /* 0x000fe20000400000 */
[----:B------:R-:W-:-:S02]  /*1480*/  FSETP.NEU.AND P3, PT, R0, RZ, PT ;  /* 0x000000ff0000720b */ /* 0x000fc40003f6d000 */
[C---:B------:R-:W-:Y:S01]  /*1490*/  FSETP.GT.AND P1, PT, |R17|.reuse, 8.50705917302346158658e+37, PT ;  /* 0x7e8000001100780b */ /* 0x040fe20003f24200 */
[----:B------:R0:W1:Y:S01]  /*14a0*/  I2F.S64 R0, R2 ;  /* 0x0000000200007312 */ /* 0x0000620000301400 */
[----:B------:R-:W-:Y:S02]  /*14b0*/  FSETP.GEU.AND P0, PT, |R17|, 1.175494350822287508e-38, PT ;  /* 0x008000001100780b */ /* 0x000fe40003f0e200 */
[----:B------:R-:W-:Y:S02]  /*14c0*/  FSEL R19, R19, -INF , P3 ;  /* 0xff80000013137808 */ /* 0x000fe40001800000 */
[----:B------:R-:W-:Y:S02]  /*14d0*/  ISETP.GE.U32.AND P3, PT, R4, 0x7f800000, PT ;  /* 0x7f8000000400780c */ /* 0x000fe40003f66070 */
[----:B------:R-:W-:Y:S01]  /*14e0*/  FSETP.NEU.AND P4, PT, R6, RZ, PT ;  /* 0x000000ff0600720b */ /* 0x000fe20003f8d000 */
[----:B------:R-:W-:Y:S01]  /*14f0*/  FFMA R8, -R8, R19, R11 ;  /* 0x0000001308087223 */ /* 0x000fe2000000010b */
[----:B------:R-:W-:Y:S01]  /*1500*/  @P2 MOV R16, 0x7f800000 ;  /* 0x7f80000000102802 */ /* 0x000fe20000000f00 */
[----:B0-----:R-:W0:Y:S01]  /*1510*/  LDC.64 R2, c[0x0][0x210] ;  /* 0x00008400ff027b82 */ /* 0x001e220000000a00 */
[----:B------:R-:W-:Y:S01]  /*1520*/  FSEL R6, R15, -INF , P4 ;  /* 0xff8000000f067808 */ /* 0x000fe20002000000 */
[----:B------:R-:W-:Y:S01]  /*1530*/  @P1 FMUL R17, R17, 0.25 ;  /* 0x3e80000011111820 */ /* 0x000fe20000400000 */
[----:B------:R-:W-:Y:S01]  /*1540*/  @P1 FMUL R14, R14, 0.25 ;  /* 0x3e8000000e0e1820 */ /* 0x000fe20000400000 */
[C---:B------:R-:W-:Y:S01]  /*1550*/  FSETP.NEU.AND P1, PT, R5.reuse, RZ, PT ;  /* 0x000000ff0500720b */ /* 0x040fe20003f2d000 */
[----:B------:R-:W-:Y:S01]  /*1560*/  @P2 FFMA.FTZ R23, R5, R16, +INF ;  /* 0x7f80000005172423 */ /* 0x000fe20000010010 */
[----:B------:R-:W-:Y:S01]  /*1570*/  @!P0 FMUL R17, R17, 16777216 ;  /* 0x4b80000011118820 */ /* 0x000fe20000400000 */
[----:B------:R-:W-:Y:S01]  /*1580*/  @!P0 FMUL R14, R14, 16777216 ;  /* 0x4b8000000e0e8820 */ /* 0x000fe20000400000 */
[----:B------:R-:W-:Y:S01]  /*1590*/  @P3 MOV R5, 0x7f800000 ;  /* 0x7f80000000053802 */ /* 0x000fe20000000f00 */
[----:B------:R-:W-:Y:S01]  /*15a0*/  FFMA R7, -R7, R6, R8 ;  /* 0x0000000607077223 */ /* 0x000fe20000000108 */
[----:B------:R-:W-:-:S02]  /*15b0*/  FSETP.NEU.AND P0, PT, R4, RZ, PT ;  /* 0x000000ff0400720b */ /* 0x000fc40003f0d000 */
[----:B------:R-:W2:Y:S01]  /*15c0*/  MUFU.RCP R17, R17 ;  /* 0x0000001100117308 */ /* 0x000ea20000001000 */
[----:B------:R-:W-:Y:S01]  /*15d0*/  @P3 FFMA.FTZ R21, R4, R5, +INF ;  /* 0x7f80000004153423 */ /* 0x000fe20000010005 */
[----:B------:R-:W-:Y:S01]  /*15e0*/  HFMA2.MMA R4, -RZ, RZ, 3.140625, 0 ;  /* 0x42480000ff047435 */ /* 0x000fe200000001ff */
[----:B------:R-:W-:-:S03]  /*15f0*/  FSEL R23, R23, -INF , P1 ;  /* 0xff80000017177808 */ /* 0x000fc60000800000 */
[----:B------:R-:W-:Y:S02]  /*1600*/  FSEL R21, R21, -INF , P0 ;  /* 0xff80000015157808 */ /* 0x000fe40000000000 */
[----:B------:R-:W-:-:S04]  /*1610*/  FFMA R7, R10, R23, R7 ;  /* 0x000000170a077223 */ /* 0x000fc80000000007 */
[----:B-1----:R-:W-:Y:S01]  /*1620*/  FFMA R0, R0, R21, R7 ;  /* 0x0000001500007223 */ /* 0x002fe20000000007 */
[----:B0-----:R-:W-:-:S04]  /*1630*/  IMAD.WIDE R2, R12, 0x4, R2 ;  /* 0x000000040c027825 */ /* 0x001fc800078e0202 */
[----:B--2---:R-:W-:-:S04]  /*1640*/  FMUL R17, R17, R14 ;  /* 0x0000000e11117220 */ /* 0x004fc80000400000 */
[----:B------:R-:W-:-:S05]  /*1650*/  FFMA R17, R17, R4, 1.0000000116860974231e-07 ;  /* 0x33d6bf9511117423 */ /* 0x000fca0000000004 */
[----:B------:R-:W-:-:S04]  /*1660*/  FSETP.GE.AND P0, PT, R17, RZ, PT ;  /* 0x000000ff1100720b */ /* 0x000fc80003f06000 */
[----:B------:R-:W-:-:S05]  /*1670*/  FSEL R5, R0, -R0, P0 ;  /* 0x8000000000057208 */ /* 0x000fca0000000000 */
[----:B------:R-:W-:Y:S01]  /*1680*/  STG.E desc[UR4][R2.64], R5 ;  /* 0x0000000502007986 */ /* 0x000fe2000c101904 */
[----:B------:R-:W-:Y:S05]  /*1690*/  EXIT ;  /* 0x000000000000794d */ /* 0x000fea0003800000 */
.L_x_8:
[----:B------:R-:W-:-:S00]  /*16a0*/  BRA `(.L_x_8) ;  /* 0xfffffffc00fc7947 */ /* 0x000fc0000383ffff */
[----:B------:R-:W-:-:S00]  /*16b0*/  NOP ;  /* 0x0000000000007918 */ /* 0x000fc00000000000 */
        /* <DEDUP_REMOVED lines=12> */
.L_x_9:


//--------------------- .nv.global.init           --------------------------
	.section	.nv.global.init,"aw",@progbits
.nv.global.init:
	.type		_$_str,@object
	.size		_$_str,(.L_0 - _$_str)
_$_str:
        /*0000*/ 	.byte	0x5f, 0x5f, 0x43, 0x55, 0x44, 0x41, 0x5f, 0x46, 0x54, 0x5a, 0x00
.L_0:


//--------------------- .nv.constant0.triton_poi_fused_add_clamp_log_mul_rsub_sub_3 --------------------------
	.section	.nv.constant0.triton_poi_fused_add_clamp_log_mul_rsub_sub_3,"a",@progbits
	.sectionflags	@""
	.align	4
.nv.constant0.triton_poi_fused_add_clamp_log_mul_rsub_sub_3:
	.zero		564
